//
// Generated by NVIDIA NVVM Compiler
//
// Compiler Build ID: CL-36424714
// Cuda compilation tools, release 13.0, V13.0.88
// Based on NVVM 20.0.0
//

.version 9.0
.target sm_100
.address_size 64

	// .globl	_Z12write_kernelPii

.visible .entry _Z12write_kernelPii(
	.param .u64 .ptr .align 1 _Z12write_kernelPii_param_0,
	.param .u32 _Z12write_kernelPii_param_1
)
{
	.reg .pred 	%p<2>;
	.reg .b32 	%r<6>;
	.reg .b64 	%rd<5>;

	ld.param.u64 	%rd1, [_Z12write_kernelPii_param_0];
	ld.param.u32 	%r2, [_Z12write_kernelPii_param_1];
	mov.u32 	%r3, %tid.x;
	mov.u32 	%r4, %ctaid.x;
	mov.u32 	%r5, %ntid.x;
	mad.lo.s32 	%r1, %r4, %r5, %r3;
	setp.ge.s32 	%p1, %r1, %r2;
	@%p1 bra 	$L__BB0_2;
	cvta.to.global.u64 	%rd2, %rd1;
	mul.wide.s32 	%rd3, %r1, 4;
	add.s64 	%rd4, %rd2, %rd3;
	st.global.u32 	[%rd4], %r1;
$L__BB0_2:
	ret;

}


// ===== COMPILED SASS (sm_100) =====

	.target	sm_100

	.elftype	@"ET_EXEC"


//--------------------- .note.nv.tkinfo           --------------------------
	.section	.note.nv.tkinfo,"",@"SHT_NOTE"
	.sectionflags	@"SHF_NOTE_NV_TKINFO"
	.tkinfo
        /*0018*/ 	.word	0x00000002
        /*0030*/ 	.string	""
        /*0030*/ 	.string	"ptxas"
        /*0030*/ 	.string	"Cuda compilation tools, release 13.0, V13.0.88"
        /*0030*/ 	.string	"Build cuda_13.0.r13.0/compiler.36424714_0"
        /*0030*/ 	.string	"-arch sm_100 -m 64 "



//--------------------- .note.nv.cuinfo           --------------------------
	.section	.note.nv.cuinfo,"",@"SHT_NOTE"
	.sectionflags	@"SHF_NOTE_NV_CUINFO"
        /*0018*/ 	.short	0x0002
        /*001a*/ 	.short	0x0064
        /*001c*/ 	.short	0x0082
	.zero		2


//--------------------- .nv.info                  --------------------------
	.section	.nv.info,"",@"SHT_CUDA_INFO"
	.align	4


	//----- nvinfo : EIATTR_REGCOUNT
	.align		4
        /*0000*/ 	.byte	0x04, 0x2f
        /*0002*/ 	.short	(.L_1 - .L_0)
	.align		4
.L_0:
        /*0004*/ 	.word	index@(_Z12write_kernelPii)
        /*0008*/ 	.word	0x00000008


	//----- nvinfo : EIATTR_FRAME_SIZE
	.align		4
.L_1:
        /*000c*/ 	.byte	0x04, 0x11
        /*000e*/ 	.short	(.L_3 - .L_2)
	.align		4
.L_2:
        /*0010*/ 	.word	index@(_Z12write_kernelPii)
        /*0014*/ 	.word	0x00000000


	//----- nvinfo : EIATTR_MIN_STACK_SIZE
	.align		4
.L_3:
        /*0018*/ 	.byte	0x04, 0x12
        /*001a*/ 	.short	(.L_5 - .L_4)
	.align		4
.L_4:
        /*001c*/ 	.word	index@(_Z12write_kernelPii)
        /*0020*/ 	.word	0x00000000
.L_5:


//--------------------- .nv.compat                --------------------------
	.section	.nv.compat,"",@"SHT_CUDA_COMPAT_INFO"
	.align	4
        /*0000*/ 	.byte	0x02, 0x09, 0x00, 0x00, 0x02, 0x02, 0x01, 0x00, 0x02, 0x05, 0x05, 0x00, 0x03, 0x07, 0x01, 0x01
        /*0010*/ 	.byte	0x02, 0x03, 0x00, 0x00, 0x02, 0x06, 0x01, 0x00, 0x04, 0x0b, 0x08, 0x00, 0x09, 0x00, 0x00, 0x00
        /*0020*/ 	.byte	0x00, 0x00, 0x00, 0x00


//--------------------- .nv.info._Z12write_kernelPii --------------------------
	.section	.nv.info._Z12write_kernelPii,"",@"SHT_CUDA_INFO"
	.sectionflags	@""
	.align	4


	//----- nvinfo : EIATTR_CUDA_API_VERSION
	.align		4
        /*0000*/ 	.byte	0x04, 0x37
        /*0002*/ 	.short	(.L_7 - .L_6)
.L_6:
        /*0004*/ 	.word	0x00000082


	//----- nvinfo : EIATTR_KPARAM_INFO
	.align		4
.L_7:
        /*0008*/ 	.byte	0x04, 0x17
        /*000a*/ 	.short	(.L_9 - .L_8)
.L_8:
        /*000c*/ 	.word	0x00000000
        /*0010*/ 	.short	0x0001
        /*0012*/ 	.short	0x0008
        /*0014*/ 	.byte	0x00, 0xf0, 0x11, 0x00


	//----- nvinfo : EIATTR_KPARAM_INFO
	.align		4
.L_9:
        /*0018*/ 	.byte	0x04, 0x17
        /*001a*/ 	.short	(.L_11 - .L_10)
.L_10:
        /*001c*/ 	.word	0x00000000
        /*0020*/ 	.short	0x0000
        /*0022*/ 	.short	0x0000
        /*0024*/ 	.byte	0x00, 0xf5, 0x21, 0x00


	//----- nvinfo : EIATTR_SPARSE_MMA_MASK
	.align		4
.L_11:
        /*0028*/ 	.byte	0x03, 0x50
        /*002a*/ 	.short	0x0000


	//----- nvinfo : EIATTR_MAXREG_COUNT
	.align		4
        /*002c*/ 	.byte	0x03, 0x1b
        /*002e*/ 	.short	0x00ff


	//----- nvinfo : EIATTR_MERCURY_ISA_VERSION
	.align		4
        /*0030*/ 	.byte	0x03, 0x5f
        /*0032*/ 	.short	0x0101


	//----- nvinfo : EIATTR_VRC_CTA_INIT_COUNT
	.align		4
        /*0034*/ 	.byte	0x02, 0x4a
	.zero		1
	.zero		1


	//----- nvinfo : EIATTR_EXIT_INSTR_OFFSETS
	.align		4
        /*0038*/ 	.byte	0x04, 0x1c
        /*003a*/ 	.short	(.L_13 - .L_12)


	//   ....[0]....
.L_12:
        /*003c*/ 	.word	0x00000070


	//   ....[1]....
        /*0040*/ 	.word	0x000000c0


	//----- nvinfo : EIATTR_CBANK_PARAM_SIZE
	.align		4
.L_13:
        /*0044*/ 	.byte	0x03, 0x19
        /*0046*/ 	.short	0x000c


	//----- nvinfo : EIATTR_PARAM_CBANK
	.align		4
        /*0048*/ 	.byte	0x04, 0x0a
        /*004a*/ 	.short	(.L_15 - .L_14)
	.align		4
.L_14:
        /*004c*/ 	.word	index@(.nv.constant0._Z12write_kernelPii)
        /*0050*/ 	.short	0x0380
        /*0052*/ 	.short	0x000c


	//----- nvinfo : EIATTR_SW_WAR
	.align		4
.L_15:
        /*0054*/ 	.byte	0x04, 0x36
        /*0056*/ 	.short	(.L_17 - .L_16)
.L_16:
        /*0058*/ 	.word	0x00000008
.L_17:


//--------------------- .nv.callgraph             --------------------------
	.section	.nv.callgraph,"",@"SHT_CUDA_CALLGRAPH"
	.align	4
	.sectionentsize	8
	.align		4
        /*0000*/ 	.word	0x00000000
	.align		4
        /*0004*/ 	.word	0xffffffff
	.align		4
        /*0008*/ 	.word	0x00000000
	.align		4
        /*000c*/ 	.word	0xfffffffe
	.align		4
        /*0010*/ 	.word	0x00000000
	.align		4
        /*0014*/ 	.word	0xfffffffd
	.align		4
        /*0018*/ 	.word	0x00000000
	.align		4
        /*001c*/ 	.word	0xfffffffc


//--------------------- .text._Z12write_kernelPii --------------------------
	.section	.text._Z12write_kernelPii,"ax",@progbits
	.align	128
        .global         _Z12write_kernelPii
        .type           _Z12write_kernelPii,@function
        .size           _Z12write_kernelPii,(.L_x_1 - _Z12write_kernelPii)
        .other          _Z12write_kernelPii,@"STO_CUDA_ENTRY STV_DEFAULT"
_Z12write_kernelPii:
.text._Z12write_kernelPii:
[----:B------:R-:W-:Y:S01]  /*0000*/  LDC R1, c[0x0][0x37c] ;  /* 0x0000df00ff017b82 */ /* 0x000fe20000000800 */
[----:B------:R-:W0:Y:S07]  /*0010*/  S2R R5, SR_TID.X ;  /* 0x0000000000057919 */ /* 0x000e2e0000002100 */
[----:B------:R-:W0:Y:S01]  /*0020*/  S2UR UR4, SR_CTAID.X ;  /* 0x00000000000479c3 */ /* 0x000e220000002500 */
[----:B------:R-:W1:Y:S07]  /*0030*/  LDCU UR5, c[0x0][0x388] ;  /* 0x00007100ff0577ac */ /* 0x000e6e0008000800 */
[----:B------:R-:W0:Y:S02]  /*0040*/  LDC R0, c[0x0][0x360] ;  /* 0x0000d800ff007b82 */ /* 0x000e240000000800 */
[----:B0-----:R-:W-:-:S05]  /*0050*/  IMAD R5, R0, UR4, R5 ;  /* 0x0000000400057c24 */ /* 0x001fca000f8e0205 */
[----:B-1----:R-:W-:-:S13]  /*0060*/  ISETP.GE.AND P0, PT, R5, UR5, PT ;  /* 0x0000000505007c0c */ /* 0x002fda000bf06270 */
[----:B------:R-:W-:Y:S05]  /*0070*/  @P0 EXIT ;  /* 0x000000000000094d */ /* 0x000fea0003800000 */
[----:B------:R-:W0:Y:S01]  /*0080*/  LDC.64 R2, c[0x0][0x380] ;  /* 0x0000e000ff027b82 */ /* 0x000e220000000a00 */
[----:B------:R-:W1:Y:S01]  /*0090*/  LDCU.64 UR4, c[0x0][0x358] ;  /* 0x00006b00ff0477ac */ /* 0x000e620008000a00 */
[----:B0-----:R-:W-:-:S05]  /*00a0*/  IMAD.WIDE R2, R5, 0x4, R2 ;  /* 0x0000000405027825 */ /* 0x001fca00078e0202 */
[----:B-1----:R-:W-:Y:S01]  /*00b0*/  STG.E desc[UR4][R2.64], R5 ;  /* 0x0000000502007986 */ /* 0x002fe2000c101904 */
[----:B------:R-:W-:Y:S05]  /*00c0*/  EXIT ;  /* 0x000000000000794d */ /* 0x000fea0003800000 */
.L_x_0:
[----:B------:R-:W-:-:S00]  /*00d0*/  BRA `(.L_x_0) ;  /* 0xfffffffc00fc7947 */ /* 0x000fc0000383ffff */
[----:B------:R-:W-:-:S00]  /*00e0*/  NOP ;  /* 0x0000000000007918 */ /* 0x000fc00000000000 */
        /* <DEDUP_REMOVED lines=9> */
.L_x_1:


//--------------------- .nv.shared.reserved.0     --------------------------
	.section	.nv.shared.reserved.0,"aw",@nobits
	.weak		__nv_reservedSMEM_offset_0_alias
	.size		__nv_reservedSMEM_offset_0_alias, 0, 64
	.other		__nv_reservedSMEM_offset_0_alias,@"STO_CUDA_RESERVED_SHARED STV_DEFAULT"
__nv_reservedSMEM_offset_0_alias:
	.zero		0
	.zero		64


//--------------------- .nv.constant0._Z12write_kernelPii --------------------------
	.section	.nv.constant0._Z12write_kernelPii,"a",@progbits
	.sectionflags	@""
	.align	4
.nv.constant0._Z12write_kernelPii:
	.zero		908


//--------------------- SYMBOLS --------------------------

	.type		.nv.reservedSmem.offset0,@object
	.size		.nv.reservedSmem.offset0,0x4
